//
// Generated by NVIDIA NVVM Compiler
//
// Compiler Build ID: CL-36424714
// Cuda compilation tools, release 13.0, V13.0.88
// Based on NVVM 20.0.0
//

.version 9.0
.target sm_100
.address_size 64

	// .globl	_Z9gpu_countPii
.global .align 4 .u32 d_g_count;

.visible .entry _Z9gpu_countPii(
	.param .u64 .ptr .align 1 _Z9gpu_countPii_param_0,
	.param .u32 _Z9gpu_countPii_param_1
)
{
	.reg .pred 	%p<3>;
	.reg .b32 	%r<8>;
	.reg .b64 	%rd<5>;

	ld.param.u64 	%rd1, [_Z9gpu_countPii_param_0];
	ld.param.u32 	%r2, [_Z9gpu_countPii_param_1];
	mov.u32 	%r3, %ctaid.x;
	mov.u32 	%r4, %ntid.x;
	mov.u32 	%r5, %tid.x;
	mad.lo.s32 	%r1, %r3, %r4, %r5;
	setp.gt.s32 	%p1, %r1, 511;
	@%p1 bra 	$L__BB0_3;
	cvta.to.global.u64 	%rd2, %rd1;
	mul.wide.s32 	%rd3, %r1, 4;
	add.s64 	%rd4, %rd2, %rd3;
	ld.global.u32 	%r6, [%rd4];
	setp.ne.s32 	%p2, %r6, %r2;
	@%p2 bra 	$L__BB0_3;
	atom.global.add.u32 	%r7, [d_g_count], 1;
$L__BB0_3:
	ret;

}


// ===== COMPILED SASS (sm_100) =====

	.target	sm_100

	.elftype	@"ET_EXEC"


//--------------------- .note.nv.tkinfo           --------------------------
	.section	.note.nv.tkinfo,"",@"SHT_NOTE"
	.sectionflags	@"SHF_NOTE_NV_TKINFO"
	.tkinfo
        /*0018*/ 	.word	0x00000002
        /*0030*/ 	.string	""
        /*0030*/ 	.string	"ptxas"
        /*0030*/ 	.string	"Cuda compilation tools, release 13.0, V13.0.88"
        /*0030*/ 	.string	"Build cuda_13.0.r13.0/compiler.36424714_0"
        /*0030*/ 	.string	"-arch sm_100 -m 64 "



//--------------------- .note.nv.cuinfo           --------------------------
	.section	.note.nv.cuinfo,"",@"SHT_NOTE"
	.sectionflags	@"SHF_NOTE_NV_CUINFO"
        /*0018*/ 	.short	0x0002
        /*001a*/ 	.short	0x0064
        /*001c*/ 	.short	0x0082
	.zero		2


//--------------------- .nv.info                  --------------------------
	.section	.nv.info,"",@"SHT_CUDA_INFO"
	.align	4


	//----- nvinfo : EIATTR_REGCOUNT
	.align		4
        /*0000*/ 	.byte	0x04, 0x2f
        /*0002*/ 	.short	(.L_2 - .L_1)
	.align		4
.L_1:
        /*0004*/ 	.word	index@(_Z9gpu_countPii)
        /*0008*/ 	.word	0x00000008


	//----- nvinfo : EIATTR_FRAME_SIZE
	.align		4
.L_2:
        /*000c*/ 	.byte	0x04, 0x11
        /*000e*/ 	.short	(.L_4 - .L_3)
	.align		4
.L_3:
        /*0010*/ 	.word	index@(_Z9gpu_countPii)
        /*0014*/ 	.word	0x00000000


	//----- nvinfo : EIATTR_MIN_STACK_SIZE
	.align		4
.L_4:
        /*0018*/ 	.byte	0x04, 0x12
        /*001a*/ 	.short	(.L_6 - .L_5)
	.align		4
.L_5:
        /*001c*/ 	.word	index@(_Z9gpu_countPii)
        /*0020*/ 	.word	0x00000000
.L_6:


//--------------------- .nv.compat                --------------------------
	.section	.nv.compat,"",@"SHT_CUDA_COMPAT_INFO"
	.align	4
        /*0000*/ 	.byte	0x02, 0x09, 0x00, 0x00, 0x02, 0x02, 0x01, 0x00, 0x02, 0x05, 0x05, 0x00, 0x03, 0x07, 0x01, 0x01
        /*0010*/ 	.byte	0x02, 0x03, 0x00, 0x00, 0x02, 0x06, 0x01, 0x00, 0x04, 0x0b, 0x08, 0x00, 0x09, 0x00, 0x00, 0x00
        /*0020*/ 	.byte	0x00, 0x00, 0x00, 0x00


//--------------------- .nv.info._Z9gpu_countPii  --------------------------
	.section	.nv.info._Z9gpu_countPii,"",@"SHT_CUDA_INFO"
	.sectionflags	@""
	.align	4


	//----- nvinfo : EIATTR_CUDA_API_VERSION
	.align		4
        /*0000*/ 	.byte	0x04, 0x37
        /*0002*/ 	.short	(.L_8 - .L_7)
.L_7:
        /*0004*/ 	.word	0x00000082


	//----- nvinfo : EIATTR_KPARAM_INFO
	.align		4
.L_8:
        /*0008*/ 	.byte	0x04, 0x17
        /*000a*/ 	.short	(.L_10 - .L_9)
.L_9:
        /*000c*/ 	.word	0x00000000
        /*0010*/ 	.short	0x0001
        /*0012*/ 	.short	0x0008
        /*0014*/ 	.byte	0x00, 0xf0, 0x11, 0x00


	//----- nvinfo : EIATTR_KPARAM_INFO
	.align		4
.L_10:
        /*0018*/ 	.byte	0x04, 0x17
        /*001a*/ 	.short	(.L_12 - .L_11)
.L_11:
        /*001c*/ 	.word	0x00000000
        /*0020*/ 	.short	0x0000
        /*0022*/ 	.short	0x0000
        /*0024*/ 	.byte	0x00, 0xf5, 0x21, 0x00


	//----- nvinfo : EIATTR_SPARSE_MMA_MASK
	.align		4
.L_12:
        /*0028*/ 	.byte	0x03, 0x50
        /*002a*/ 	.short	0x0000


	//----- nvinfo : EIATTR_MAXREG_COUNT
	.align		4
        /*002c*/ 	.byte	0x03, 0x1b
        /*002e*/ 	.short	0x00ff


	//----- nvinfo : EIATTR_MERCURY_ISA_VERSION
	.align		4
        /*0030*/ 	.byte	0x03, 0x5f
        /*0032*/ 	.short	0x0101


	//----- nvinfo : EIATTR_INT_WARP_WIDE_INSTR_OFFSETS
	.align		4
        /*0034*/ 	.byte	0x04, 0x31
        /*0036*/ 	.short	(.L_14 - .L_13)


	//   ....[0]....
.L_13:
        /*0038*/ 	.word	0x00000100


	//----- nvinfo : EIATTR_VRC_CTA_INIT_COUNT
	.align		4
.L_14:
        /*003c*/ 	.byte	0x02, 0x4a
	.zero		1
	.zero		1


	//----- nvinfo : EIATTR_EXIT_INSTR_OFFSETS
	.align		4
        /*0040*/ 	.byte	0x04, 0x1c
        /*0042*/ 	.short	(.L_16 - .L_15)


	//   ....[0]....
.L_15:
        /*0044*/ 	.word	0x00000060


	//   ....[1]....
        /*0048*/ 	.word	0x000000d0


	//   ....[2]....
        /*004c*/ 	.word	0x00000150


	//----- nvinfo : EIATTR_CBANK_PARAM_SIZE
	.align		4
.L_16:
        /*0050*/ 	.byte	0x03, 0x19
        /*0052*/ 	.short	0x000c


	//----- nvinfo : EIATTR_PARAM_CBANK
	.align		4
        /*0054*/ 	.byte	0x04, 0x0a
        /*0056*/ 	.short	(.L_18 - .L_17)
	.align		4
.L_17:
        /*0058*/ 	.word	index@(.nv.constant0._Z9gpu_countPii)
        /*005c*/ 	.short	0x0380
        /*005e*/ 	.short	0x000c


	//----- nvinfo : EIATTR_SW_WAR
	.align		4
.L_18:
        /*0060*/ 	.byte	0x04, 0x36
        /*0062*/ 	.short	(.L_20 - .L_19)
.L_19:
        /*0064*/ 	.word	0x00000008
.L_20:


//--------------------- .nv.callgraph             --------------------------
	.section	.nv.callgraph,"",@"SHT_CUDA_CALLGRAPH"
	.align	4
	.sectionentsize	8
	.align		4
        /*0000*/ 	.word	0x00000000
	.align		4
        /*0004*/ 	.word	0xffffffff
	.align		4
        /*0008*/ 	.word	0x00000000
	.align		4
        /*000c*/ 	.word	0xfffffffe
	.align		4
        /*0010*/ 	.word	0x00000000
	.align		4
        /*0014*/ 	.word	0xfffffffd
	.align		4
        /*0018*/ 	.word	0x00000000
	.align		4
        /*001c*/ 	.word	0xfffffffc


//--------------------- .nv.constant4             --------------------------
	.section	.nv.constant4,"a",@progbits
	.align	8
	.align		8
.nv.constant4:
        /*0000*/ 	.dword	d_g_count


//--------------------- .text._Z9gpu_countPii     --------------------------
	.section	.text._Z9gpu_countPii,"ax",@progbits
	.align	128
        .global         _Z9gpu_countPii
        .type           _Z9gpu_countPii,@function
        .size           _Z9gpu_countPii,(.L_x_1 - _Z9gpu_countPii)
        .other          _Z9gpu_countPii,@"STO_CUDA_ENTRY STV_DEFAULT"
_Z9gpu_countPii:
.text._Z9gpu_countPii:
[----:B------:R-:W-:Y:S01]  /*0000*/  LDC R1, c[0x0][0x37c] ;  /* 0x0000df00ff017b82 */ /* 0x000fe20000000800 */
[----:B------:R-:W0:Y:S07]  /*0010*/  S2R R0, SR_TID.X ;  /* 0x0000000000007919 */ /* 0x000e2e0000002100 */
[----:B------:R-:W0:Y:S08]  /*0020*/  S2UR UR4, SR_CTAID.X ;  /* 0x00000000000479c3 */ /* 0x000e300000002500 */
[----:B------:R-:W0:Y:S02]  /*0030*/  LDC R5, c[0x0][0x360] ;  /* 0x0000d800ff057b82 */ /* 0x000e240000000800 */
[----:B0-----:R-:W-:-:S05]  /*0040*/  IMAD R5, R5, UR4, R0 ;  /* 0x0000000405057c24 */ /* 0x001fca000f8e0200 */
[----:B------:R-:W-:-:S13]  /*0050*/  ISETP.GT.AND P0, PT, R5, 0x1ff, PT ;  /* 0x000001ff0500780c */ /* 0x000fda0003f04270 */
[----:B------:R-:W-:Y:S05]  /*0060*/  @P0 EXIT ;  /* 0x000000000000094d */ /* 0x000fea0003800000 */
[----:B------:R-:W0:Y:S01]  /*0070*/  LDC.64 R2, c[0x0][0x380] ;  /* 0x0000e000ff027b82 */ /* 0x000e220000000a00 */
[----:B------:R-:W1:Y:S01]  /*0080*/  LDCU.64 UR4, c[0x0][0x358] ;  /* 0x00006b00ff0477ac */ /* 0x000e620008000a00 */
[----:B------:R-:W2:Y:S01]  /*0090*/  LDCU UR6, c[0x0][0x388] ;  /* 0x00007100ff0677ac */ /* 0x000ea20008000800 */
[----:B0-----:R-:W-:-:S06]  /*00a0*/  IMAD.WIDE R2, R5, 0x4, R2 ;  /* 0x0000000405027825 */ /* 0x001fcc00078e0202 */
[----:B-1----:R-:W2:Y:S02]  /*00b0*/  LDG.E R2, desc[UR4][R2.64] ;  /* 0x0000000402027981 */ /* 0x002ea4000c1e1900 */
[----:B--2---:R-:W-:-:S13]  /*00c0*/  ISETP.NE.AND P0, PT, R2, UR6, PT ;  /* 0x0000000602007c0c */ /* 0x004fda000bf05270 */
[----:B------:R-:W-:Y:S05]  /*00d0*/  @P0 EXIT ;  /* 0x000000000000094d */ /* 0x000fea0003800000 */
[----:B------:R-:W0:Y:S01]  /*00e0*/  S2R R0, SR_LANEID ;  /* 0x0000000000007919 */ /* 0x000e220000000000 */
[----:B------:R-:W1:Y:S01]  /*00f0*/  LDC.64 R2, c[0x4][RZ] ;  /* 0x01000000ff027b82 */ /* 0x000e620000000a00 */
[----:B------:R-:W-:Y:S02]  /*0100*/  VOTEU.ANY UR6, UPT, PT ;  /* 0x0000000000067886 */ /* 0x000fe400038e0100 */
[----:B------:R-:W-:Y:S02]  /*0110*/  UFLO.U32 UR7, UR6 ;  /* 0x00000006000772bd */ /* 0x000fe400080e0000 */
[----:B------:R-:W1:Y:S04]  /*0120*/  POPC R5, UR6 ;  /* 0x0000000600057d09 */ /* 0x000e680008000000 */
[----:B0-----:R-:W-:-:S13]  /*0130*/  ISETP.EQ.U32.AND P0, PT, R0, UR7, PT ;  /* 0x0000000700007c0c */ /* 0x001fda000bf02070 */
[----:B-1----:R-:W-:Y:S01]  /*0140*/  @P0 REDG.E.ADD.STRONG.GPU desc[UR4][R2.64], R5 ;  /* 0x000000050200098e */ /* 0x002fe2000c12e104 */
[----:B------:R-:W-:Y:S05]  /*0150*/  EXIT ;  /* 0x000000000000794d */ /* 0x000fea0003800000 */
.L_x_0:
[----:B------:R-:W-:-:S00]  /*0160*/  BRA `(.L_x_0) ;  /* 0xfffffffc00fc7947 */ /* 0x000fc0000383ffff */
[----:B------:R-:W-:-:S00]  /*0170*/  NOP ;  /* 0x0000000000007918 */ /* 0x000fc00000000000 */
        /* <DEDUP_REMOVED lines=8> */
.L_x_1:


//--------------------- .nv.shared.reserved.0     --------------------------
	.section	.nv.shared.reserved.0,"aw",@nobits
	.weak		__nv_reservedSMEM_offset_0_alias
	.size		__nv_reservedSMEM_offset_0_alias, 0, 64
	.other		__nv_reservedSMEM_offset_0_alias,@"STO_CUDA_RESERVED_SHARED STV_DEFAULT"
__nv_reservedSMEM_offset_0_alias:
	.zero		0
	.zero		64


//--------------------- .nv.global                --------------------------
	.section	.nv.global,"aw",@nobits
	.align	4
.nv.global:
	.type		d_g_count,@object
	.size		d_g_count,(.L_0 - d_g_count)
d_g_count:
	.zero		4
.L_0:


//--------------------- .nv.constant0._Z9gpu_countPii --------------------------
	.section	.nv.constant0._Z9gpu_countPii,"a",@progbits
	.sectionflags	@""
	.align	4
.nv.constant0._Z9gpu_countPii:
	.zero		908


//--------------------- SYMBOLS --------------------------

	.type		.nv.reservedSmem.offset0,@object
	.size		.nv.reservedSmem.offset0,0x4
